	.headerflags	@"EF_CUDA_TEXMODE_UNIFIED EF_CUDA_64BIT_ADDRESS EF_CUDA_ACCELERATORS EF_CUDA_SM90 EF_CUDA_VIRTUAL_SM(EF_CUDA_SM90)"
	.elftype	@"ET_EXEC"


//--------------------- .nv.info                  --------------------------
	.section	.nv.info,"",@"SHT_CUDA_INFO"
	.align	4


	//----- nvinfo : EIATTR_REGCOUNT
	.align		4
        /*0000*/ 	.byte	0x04, 0x2f
        /*0002*/ 	.short	(.L_3 - .L_2)
	.align		4
.L_2:
        /*0004*/ 	.word	index@(triton_poi_fused__native_batch_norm_legit_no_training_add_relu_3)
        /*0008*/ 	.word	0x00000014


	//----- nvinfo : EIATTR_MIN_STACK_SIZE
	.align		4
.L_3:
        /*000c*/ 	.byte	0x04, 0x12
        /*000e*/ 	.short	(.L_5 - .L_4)
	.align		4
.L_4:
        /*0010*/ 	.word	index@(triton_poi_fused__native_batch_norm_legit_no_training_add_relu_3)
        /*0014*/ 	.word	0x00000000


	//----- nvinfo : EIATTR_FRAME_SIZE
	.align		4
.L_5:
        /*0018*/ 	.byte	0x04, 0x11
        /*001a*/ 	.short	(.L_7 - .L_6)
	.align		4
.L_6:
        /*001c*/ 	.word	index@(triton_poi_fused__native_batch_norm_legit_no_training_add_relu_3)
        /*0020*/ 	.word	0x00000000


	//----- nvinfo : EIATTR_MIN_STACK_SIZE
	.align		4
.L_7:
        /*0024*/ 	.byte	0x04, 0x12
        /*0026*/ 	.short	(.L_9 - .L_8)
	.align		4
.L_8:
        /*0028*/ 	.word	index@(triton_poi_fused__native_batch_norm_legit_no_training_add_relu_3)
        /*002c*/ 	.word	0x00000000
.L_9:


//--------------------- .nv.info.triton_poi_fused__native_batch_norm_legit_no_training_add_relu_3 --------------------------
	.section	.nv.info.triton_poi_fused__native_batch_norm_legit_no_training_add_relu_3,"",@"SHT_CUDA_INFO"
	.sectionflags	@""
	.align	4


	//----- nvinfo : EIATTR_CUDA_API_VERSION
	.align		4
        /*0000*/ 	.byte	0x04, 0x37
        /*0002*/ 	.short	(.L_11 - .L_10)
.L_10:
        /*0004*/ 	.word	0x0000007c


	//----- nvinfo : EIATTR_KPARAM_INFO
	.align		4
.L_11:
        /*0008*/ 	.byte	0x04, 0x17
        /*000a*/ 	.short	(.L_13 - .L_12)
.L_12:
        /*000c*/ 	.word	0x00000000
        /*0010*/ 	.short	0x0007
        /*0012*/ 	.short	0x0038
        /*0014*/ 	.byte	0x00, 0xf0, 0x11, 0x00


	//----- nvinfo : EIATTR_KPARAM_INFO
	.align		4
.L_13:
        /*0018*/ 	.byte	0x04, 0x17
        /*001a*/ 	.short	(.L_15 - .L_14)
.L_14:
        /*001c*/ 	.word	0x00000000
        /*0020*/ 	.short	0x0006
        /*0022*/ 	.short	0x0030
        /*0024*/ 	.byte	0x00, 0xf4, 0x21, 0x00


	//----- nvinfo : EIATTR_KPARAM_INFO
	.align		4
.L_15:
        /*0028*/ 	.byte	0x04, 0x17
        /*002a*/ 	.short	(.L_17 - .L_16)
.L_16:
        /*002c*/ 	.word	0x00000000
        /*0030*/ 	.short	0x0005
        /*0032*/ 	.short	0x0028
        /*0034*/ 	.byte	0x00, 0xf4, 0x21, 0x00


	//----- nvinfo : EIATTR_KPARAM_INFO
	.align		4
.L_17:
        /*0038*/ 	.byte	0x04, 0x17
        /*003a*/ 	.short	(.L_19 - .L_18)
.L_18:
        /*003c*/ 	.word	0x00000000
        /*0040*/ 	.short	0x0004
        /*0042*/ 	.short	0x0020
        /*0044*/ 	.byte	0x00, 0xf4, 0x21, 0x00


	//----- nvinfo : EIATTR_KPARAM_INFO
	.align		4
.L_19:
        /*0048*/ 	.byte	0x04, 0x17
        /*004a*/ 	.short	(.L_21 - .L_20)
.L_20:
        /*004c*/ 	.word	0x00000000
        /*0050*/ 	.short	0x0003
        /*0052*/ 	.short	0x0018
        /*0054*/ 	.byte	0x00, 0xf4, 0x21, 0x00


	//----- nvinfo : EIATTR_KPARAM_INFO
	.align		4
.L_21:
        /*0058*/ 	.byte	0x04, 0x17
        /*005a*/ 	.short	(.L_23 - .L_22)
.L_22:
        /*005c*/ 	.word	0x00000000
        /*0060*/ 	.short	0x0002
        /*0062*/ 	.short	0x0010
        /*0064*/ 	.byte	0x00, 0xf4, 0x21, 0x00


	//----- nvinfo : EIATTR_KPARAM_INFO
	.align		4
.L_23:
        /*0068*/ 	.byte	0x04, 0x17
        /*006a*/ 	.short	(.L_25 - .L_24)
.L_24:
        /*006c*/ 	.word	0x00000000
        /*0070*/ 	.short	0x0001
        /*0072*/ 	.short	0x0008
        /*0074*/ 	.byte	0x00, 0xf4, 0x21, 0x00


	//----- nvinfo : EIATTR_KPARAM_INFO
	.align		4
.L_25:
        /*0078*/ 	.byte	0x04, 0x17
        /*007a*/ 	.short	(.L_27 - .L_26)
.L_26:
        /*007c*/ 	.word	0x00000000
        /*0080*/ 	.short	0x0000
        /*0082*/ 	.short	0x0000
        /*0084*/ 	.byte	0x00, 0xf4, 0x21, 0x00


	//----- nvinfo : EIATTR_SPARSE_MMA_MASK
	.align		4
.L_27:
        /*0088*/ 	.byte	0x03, 0x50
        /*008a*/ 	.short	0x0000


	//----- nvinfo : EIATTR_MAXREG_COUNT
	.align		4
        /*008c*/ 	.byte	0x03, 0x1b
        /*008e*/ 	.short	0x00ff


	//----- nvinfo : EIATTR_EXIT_INSTR_OFFSETS
	.align		4
        /*0090*/ 	.byte	0x04, 0x1c
        /*0092*/ 	.short	(.L_29 - .L_28)


	//   ....[0]....
.L_28:
        /*0094*/ 	.word	0x000003a0


	//----- nvinfo : EIATTR_REQNTID
	.align		4
.L_29:
        /*0098*/ 	.byte	0x04, 0x10
        /*009a*/ 	.short	(.L_31 - .L_30)
.L_30:
        /*009c*/ 	.word	0x00000080
        /*00a0*/ 	.word	0x00000001
        /*00a4*/ 	.word	0x00000001


	//----- nvinfo : EIATTR_CBANK_PARAM_SIZE
	.align		4
.L_31:
        /*00a8*/ 	.byte	0x03, 0x19
        /*00aa*/ 	.short	0x003c


	//----- nvinfo : EIATTR_PARAM_CBANK
	.align		4
        /*00ac*/ 	.byte	0x04, 0x0a
        /*00ae*/ 	.short	(.L_33 - .L_32)
	.align		4
.L_32:
        /*00b0*/ 	.word	index@(.nv.constant0.triton_poi_fused__native_batch_norm_legit_no_training_add_relu_3)
        /*00b4*/ 	.short	0x0210
        /*00b6*/ 	.short	0x003c


	//----- nvinfo : EIATTR_SW_WAR
	.align		4
.L_33:
        /*00b8*/ 	.byte	0x04, 0x36
        /*00ba*/ 	.short	(.L_35 - .L_34)
.L_34:
        /*00bc*/ 	.word	0x00000008
.L_35:


//--------------------- .nv.callgraph             --------------------------
	.section	.nv.callgraph,"",@"SHT_CUDA_CALLGRAPH"
	.align	4
	.sectionentsize	8
	.align		4
        /*0000*/ 	.word	0x00000000
	.align		4
        /*0004*/ 	.word	0xffffffff
	.align		4
        /*0008*/ 	.word	0x00000000
	.align		4
        /*000c*/ 	.word	0xfffffffe
	.align		4
        /*0010*/ 	.word	0x00000000
	.align		4
        /*0014*/ 	.word	0xfffffffd
	.align		4
        /*0018*/ 	.word	0x00000000
	.align		4
        /*001c*/ 	.word	0xfffffffc


//--------------------- .nv.constant4             --------------------------
	.section	.nv.constant4,"a",@progbits
	.align	8
	.align		8
.nv.constant4:
        /*0000*/ 	.dword	_$_str
	.align		8
        /*0008*/ 	.dword	_$_str_$_2


//--------------------- .text.triton_poi_fused__native_batch_norm_legit_no_training_add_relu_3 --------------------------
	.section	.text.triton_poi_fused__native_batch_norm_legit_no_training_add_relu_3,"ax",@progbits
	.align	128
        .global         triton_poi_fused__native_batch_norm_legit_no_training_add_relu_3
        .type           triton_poi_fused__native_batch_norm_legit_no_training_add_relu_3,@function
        .size           triton_poi_fused__native_batch_norm_legit_no_training_add_relu_3,(.L_x_1 - triton_poi_fused__native_batch_norm_legit_no_training_add_relu_3)
        .other          triton_poi_fused__native_batch_norm_legit_no_training_add_relu_3,@"STO_CUDA_ENTRY STV_DEFAULT"
triton_poi_fused__native_batch_norm_legit_no_training_add_relu_3:
.text.triton_poi_fused__native_batch_norm_legit_no_training_add_relu_3:
[----:B------:R-:W-:Y:S01]  /*0000*/  LDC R1, c[0x0][0x28] ;  /* 0x00000a00ff017b82 */ /* 0x000fe20000000800 */
[----:B------:R-:W1:Y:S07]  /*0010*/  S2R R0, SR_TID.X ;  /* 0x0000000000007919 */ /* 0x000e6e0000002100 */
[----:B------:R-:W2:Y:S01]  /*0020*/  LDC.64 R10, c[0x0][0x220] ;  /* 0x00008800ff0a7b82 */ /* 0x000ea20000000a00 */
[----:B------:R-:W-:Y:S01]  /*0030*/  ULDC.64 UR4, c[0x0][0x208] ;  /* 0x0000820000047ab9 */ /* 0x000fe20000000a00 */
[----:B------:R-:W3:Y:S06]  /*0040*/  S2R R5, SR_CTAID.X ;  /* 0x0000000000057919 */ /* 0x000eec0000002500 */
[----:B------:R-:W4:Y:S08]  /*0050*/  LDC.64 R6, c[0x0][0x210] ;  /* 0x00008400ff067b82 */ /* 0x000f300000000a00 */
[----:B------:R-:W5:Y:S08]  /*0060*/  LDC.64 R8, c[0x0][0x218] ;  /* 0x00008600ff087b82 */ /* 0x000f700000000a00 */
[----:B------:R-:W5:Y:S01]  /*0070*/  LDC.64 R12, c[0x0][0x228] ;  /* 0x00008a00ff0c7b82 */ /* 0x000f620000000a00 */
[----:B-1----:R-:W-:-:S07]  /*0080*/  SHF.L.U32 R0, R0, 0x1, RZ ;  /* 0x0000000100007819 */ /* 0x002fce00000006ff */
[----:B------:R-:W1:Y:S01]  /*0090*/  LDC.64 R14, c[0x0][0x230] ;  /* 0x00008c00ff0e7b82 */ /* 0x000e620000000a00 */
[----:B---3--:R-:W-:Y:S02]  /*00a0*/  SHF.R.S32.HI R3, RZ, 0x17, R5 ;  /* 0x00000017ff037819 */ /* 0x008fe40000011405 */
[----:B------:R-:W-:Y:S02]  /*00b0*/  LOP3.LUT R0, R0, 0xfe, RZ, 0xc0, !PT ;  /* 0x000000fe00007812 */ /* 0x000fe400078ec0ff */
[----:B------:R-:W-:Y:S02]  /*00c0*/  SGXT R3, R3, 0x1 ;  /* 0x000000010303781a */ /* 0x000fe40000000200 */
[----:B------:R-:W-:-:S04]  /*00d0*/  LEA R0, R5, R0, 0x8 ;  /* 0x0000000005007211 */ /* 0x000fc800078e40ff */
[----:B------:R-:W-:-:S04]  /*00e0*/  LEA.HI R3, R3, R0, RZ, 0x8 ;  /* 0x0000000003037211 */ /* 0x000fc800078f40ff */
[----:B------:R-:W-:-:S04]  /*00f0*/  SHF.R.S32.HI R3, RZ, 0x8, R3 ;  /* 0x00000008ff037819 */ /* 0x000fc80000011403 */
[----:B------:R-:W-:-:S04]  /*0100*/  LEA.HI R2, R3, R3, RZ, 0x6 ;  /* 0x0000000303027211 */ /* 0x000fc800078f30ff */
[----:B------:R-:W-:-:S04]  /*0110*/  LOP3.LUT R2, R2, 0xffffffc0, RZ, 0xc0, !PT ;  /* 0xffffffc002027812 */ /* 0x000fc800078ec0ff */
[----:B------:R-:W-:Y:S02]  /*0120*/  IADD3 R17, R3, -R2, RZ ;  /* 0x8000000203117210 */ /* 0x000fe40007ffe0ff */
[----:B------:R-:W3:Y:S03]  /*0130*/  LDC.64 R2, c[0x0][0x238] ;  /* 0x00008e00ff027b82 */ /* 0x000ee60000000a00 */
[----:B--2---:R-:W-:-:S05]  /*0140*/  IMAD.WIDE R10, R17, 0x4, R10 ;  /* 0x00000004110a7825 */ /* 0x004fca00078e020a */
[----:B------:R1:W2:Y:S01]  /*0150*/  LDG.E.EL R4, desc[UR4][R10.64] ;  /* 0x000000040a047981 */ /* 0x0002a2000c2e1900 */
[----:B----4-:R-:W-:-:S04]  /*0160*/  IMAD.WIDE R6, R0, 0x4, R6 ;  /* 0x0000000400067825 */ /* 0x010fc800078e0206 */
[C---:B-----5:R-:W-:Y:S02]  /*0170*/  IMAD.WIDE R8, R17.reuse, 0x4, R8 ;  /* 0x0000000411087825 */ /* 0x060fe400078e0208 */
[----:B------:R-:W4:Y:S02]  /*0180*/  LDG.E.64 R6, desc[UR4][R6.64] ;  /* 0x0000000406067981 */ /* 0x000f24000c1e1b00 */
[C---:B0-----:R-:W-:Y:S02]  /*0190*/  IMAD.WIDE R12, R17.reuse, 0x4, R12 ;  /* 0x00000004110c7825 */ /* 0x041fe400078e020c */
[----:B------:R0:W4:Y:S02]  /*01a0*/  LDG.E.EL R5, desc[UR4][R8.64] ;  /* 0x0000000408057981 */ /* 0x000124000c2e1900 */
[----:B-1----:R-:W-:Y:S02]  /*01b0*/  IMAD.WIDE R10, R17, 0x4, R14 ;  /* 0x00000004110a7825 */ /* 0x002fe400078e020e */
[----:B------:R1:W5:Y:S02]  /*01c0*/  LDG.E.EL R12, desc[UR4][R12.64] ;  /* 0x000000040c0c7981 */ /* 0x000364000c2e1900 */
[----:B---3--:R-:W-:-:S02]  /*01d0*/  IMAD.WIDE R2, R0, 0x4, R2 ;  /* 0x0000000400027825 */ /* 0x008fc400078e0202 */
[----:B------:R-:W5:Y:S01]  /*01e0*/  LDG.E.EL R11, desc[UR4][R10.64] ;  /* 0x000000040a0b7981 */ /* 0x000f62000c2e1900 */
[----:B0-----:R-:W0:Y:S03]  /*01f0*/  LDC.64 R8, c[0x0][0x240] ;  /* 0x00009000ff087b82 */ /* 0x001e260000000a00 */
[----:B------:R-:W3:Y:S01]  /*0200*/  LDG.E.64 R2, desc[UR4][R2.64] ;  /* 0x0000000402027981 */ /* 0x000ee2000c1e1b00 */
[----:B-1----:R-:W-:Y:S01]  /*0210*/  HFMA2.MMA R13, -RZ, RZ, 1.625, 0 ;  /* 0x3e800000ff0d7435 */ /* 0x002fe200000001ff */
[----:B0-----:R-:W-:-:S04]  /*0220*/  IMAD.WIDE R8, R0, 0x4, R8 ;  /* 0x0000000400087825 */ /* 0x001fc800078e0208 */
[----:B--2---:R-:W-:-:S04]  /*0230*/  FADD R4, R4, 9.9999997473787516356e-06 ;  /* 0x3727c5ac04047421 */ /* 0x004fc80000000000 */
[----:B------:R-:W0:Y:S02]  /*0240*/  MUFU.SQRT R14, R4 ;  /* 0x00000004000e7308 */ /* 0x000e240000002000 */
[C---:B0-----:R-:W-:Y:S02]  /*0250*/  FSETP.GT.AND P0, PT, R14.reuse, 8.50705917302346158658e+37, PT ;  /* 0x7e8000000e00780b */ /* 0x041fe40003f04000 */
[----:B------:R-:W-:-:S11]  /*0260*/  FSETP.GEU.AND P1, PT, R14, 1.175494350822287508e-38, PT ;  /* 0x008000000e00780b */ /* 0x000fd60003f2e000 */
[----:B------:R-:W-:-:S04]  /*0270*/  @P0 FMUL R14, R14, 0.25 ;  /* 0x3e8000000e0e0820 */ /* 0x000fc80000400000 */
[----:B------:R-:W-:-:S06]  /*0280*/  @!P1 FMUL R14, R14, 16777216 ;  /* 0x4b8000000e0e9820 */ /* 0x000fcc0000400000 */
[----:B------:R-:W0:Y:S01]  /*0290*/  MUFU.RCP R14, R14 ;  /* 0x0000000e000e7308 */ /* 0x000e220000001000 */
[----:B------:R-:W-:Y:S01]  /*02a0*/  FSEL R13, R13, 1, P0 ;  /* 0x3f8000000d0d7808 */ /* 0x000fe20000000000 */
[----:B----4-:R-:W-:-:S04]  /*02b0*/  FADD R7, R7, -R5 ;  /* 0x8000000507077221 */ /* 0x010fc80000000000 */
[----:B------:R-:W-:Y:S01]  /*02c0*/  @!P1 FMUL R13, R13, 16777216 ;  /* 0x4b8000000d0d9820 */ /* 0x000fe20000400000 */
[----:B------:R-:W-:-:S03]  /*02d0*/  FADD R6, R6, -R5 ;  /* 0x8000000506067221 */ /* 0x000fc60000000000 */
[----:B0-----:R-:W-:-:S04]  /*02e0*/  FMUL R13, R14, R13 ;  /* 0x0000000d0e0d7220 */ /* 0x001fc80000400000 */
[-C--:B------:R-:W-:Y:S01]  /*02f0*/  FMUL R7, R7, R13.reuse ;  /* 0x0000000d07077220 */ /* 0x080fe20000400000 */
[----:B------:R-:W-:-:S03]  /*0300*/  FMUL R6, R6, R13 ;  /* 0x0000000d06067220 */ /* 0x000fc60000400000 */
[C-C-:B-----5:R-:W-:Y:S01]  /*0310*/  FFMA R4, R12.reuse, R7, R11.reuse ;  /* 0x000000070c047223 */ /* 0x160fe2000000000b */
[----:B------:R-:W-:-:S04]  /*0320*/  FFMA R11, R12, R6, R11 ;  /* 0x000000060c0b7223 */ /* 0x000fc8000000000b */
[----:B---3--:R-:W-:Y:S01]  /*0330*/  FSETP.GEU.AND P1, PT, R4, -R3, PT ;  /* 0x800000030400720b */ /* 0x008fe20003f2e000 */
[----:B------:R-:W-:Y:S01]  /*0340*/  FADD R4, R3, R4 ;  /* 0x0000000403047221 */ /* 0x000fe20000000000 */
[----:B------:R-:W-:Y:S01]  /*0350*/  FADD R3, R2, R11 ;  /* 0x0000000b02037221 */ /* 0x000fe20000000000 */
[----:B------:R-:W-:-:S03]  /*0360*/  FSETP.GEU.AND P0, PT, R11, -R2, PT ;  /* 0x800000020b00720b */ /* 0x000fc60003f0e000 */
[----:B------:R-:W-:Y:S02]  /*0370*/  FSEL R5, R4, RZ, P1 ;  /* 0x000000ff04057208 */ /* 0x000fe40000800000 */
[----:B------:R-:W-:-:S05]  /*0380*/  FSEL R4, R3, RZ, P0 ;  /* 0x000000ff03047208 */ /* 0x000fca0000000000 */
[----:B------:R-:W-:Y:S01]  /*0390*/  STG.E.64 desc[UR4][R8.64], R4 ;  /* 0x0000000408007986 */ /* 0x000fe2000c101b04 */
[----:B------:R-:W-:Y:S05]  /*03a0*/  EXIT ;  /* 0x000000000000794d */ /* 0x000fea0003800000 */
.L_x_0:
[----:B------:R-:W-:-:S00]  /*03b0*/  BRA `(.L_x_0) ;  /* 0xfffffffc00fc7947 */ /* 0x000fc0000383ffff */
[----:B------:R-:W-:-:S00]  /*03c0*/  NOP ;  /* 0x0000000000007918 */ /* 0x000fc00000000000 */
        /* <DEDUP_REMOVED lines=11> */
.L_x_1:


//--------------------- .nv.global.init           --------------------------
	.section	.nv.global.init,"aw",@progbits
.nv.global.init:
	.type		_$_str,@object
	.size		_$_str,(_$_str_$_2 - _$_str)
_$_str:
        /*0000*/ 	.byte	0x5f, 0x5f, 0x43, 0x55, 0x44, 0x41, 0x5f, 0x46, 0x54, 0x5a, 0x00
	.type		_$_str_$_2,@object
	.size		_$_str_$_2,(.L_1 - _$_str_$_2)
_$_str_$_2:
        /*000b*/ 	.byte	0x5f, 0x5f, 0x43, 0x55, 0x44, 0x41, 0x5f, 0x50, 0x52, 0x45, 0x43, 0x5f, 0x53, 0x51, 0x52, 0x54
        /*001b*/ 	.byte	0x00
.L_1:


//--------------------- .nv.constant0.triton_poi_fused__native_batch_norm_legit_no_training_add_relu_3 --------------------------
	.section	.nv.constant0.triton_poi_fused__native_batch_norm_legit_no_training_add_relu_3,"a",@progbits
	.sectionflags	@""
	.align	4
.nv.constant0.triton_poi_fused__native_batch_norm_legit_no_training_add_relu_3:
	.zero		588
